	.headerflags	@"EF_CUDA_TEXMODE_UNIFIED EF_CUDA_64BIT_ADDRESS EF_CUDA_ACCELERATORS EF_CUDA_SM90 EF_CUDA_VIRTUAL_SM(EF_CUDA_SM90)"
	.elftype	@"ET_EXEC"


//--------------------- .nv.info                  --------------------------
	.section	.nv.info,"",@"SHT_CUDA_INFO"
	.align	4


	//----- nvinfo : EIATTR_REGCOUNT
	.align		4
        /*0000*/ 	.byte	0x04, 0x2f
        /*0002*/ 	.short	(.L_1 - .L_0)
	.align		4
.L_0:
        /*0004*/ 	.word	index@(triton_per_fused_abs_convolution_max_pool2d_with_indices_mean_relu_sub_17)
        /*0008*/ 	.word	0x0000000c


	//----- nvinfo : EIATTR_MIN_STACK_SIZE
	.align		4
.L_1:
        /*000c*/ 	.byte	0x04, 0x12
        /*000e*/ 	.short	(.L_3 - .L_2)
	.align		4
.L_2:
        /*0010*/ 	.word	index@(triton_per_fused_abs_convolution_max_pool2d_with_indices_mean_relu_sub_17)
        /*0014*/ 	.word	0x00000000


	//----- nvinfo : EIATTR_FRAME_SIZE
	.align		4
.L_3:
        /*0018*/ 	.byte	0x04, 0x11
        /*001a*/ 	.short	(.L_5 - .L_4)
	.align		4
.L_4:
        /*001c*/ 	.word	index@(triton_per_fused_abs_convolution_max_pool2d_with_indices_mean_relu_sub_17)
        /*0020*/ 	.word	0x00000000


	//----- nvinfo : EIATTR_MIN_STACK_SIZE
	.align		4
.L_5:
        /*0024*/ 	.byte	0x04, 0x12
        /*0026*/ 	.short	(.L_7 - .L_6)
	.align		4
.L_6:
        /*0028*/ 	.word	index@(triton_per_fused_abs_convolution_max_pool2d_with_indices_mean_relu_sub_17)
        /*002c*/ 	.word	0x00000000
.L_7:


//--------------------- .nv.info.triton_per_fused_abs_convolution_max_pool2d_with_indices_mean_relu_sub_17 --------------------------
	.section	.nv.info.triton_per_fused_abs_convolution_max_pool2d_with_indices_mean_relu_sub_17,"",@"SHT_CUDA_INFO"
	.sectionflags	@""
	.align	4


	//----- nvinfo : EIATTR_CUDA_API_VERSION
	.align		4
        /*0000*/ 	.byte	0x04, 0x37
        /*0002*/ 	.short	(.L_9 - .L_8)
.L_8:
        /*0004*/ 	.word	0x0000007c


	//----- nvinfo : EIATTR_KPARAM_INFO
	.align		4
.L_9:
        /*0008*/ 	.byte	0x04, 0x17
        /*000a*/ 	.short	(.L_11 - .L_10)
.L_10:
        /*000c*/ 	.word	0x00000000
        /*0010*/ 	.short	0x0003
        /*0012*/ 	.short	0x0014
        /*0014*/ 	.byte	0x00, 0xf0, 0x11, 0x00


	//----- nvinfo : EIATTR_KPARAM_INFO
	.align		4
.L_11:
        /*0018*/ 	.byte	0x04, 0x17
        /*001a*/ 	.short	(.L_13 - .L_12)
.L_12:
        /*001c*/ 	.word	0x00000000
        /*0020*/ 	.short	0x0002
        /*0022*/ 	.short	0x0010
        /*0024*/ 	.byte	0x00, 0xf0, 0x11, 0x00


	//----- nvinfo : EIATTR_KPARAM_INFO
	.align		4
.L_13:
        /*0028*/ 	.byte	0x04, 0x17
        /*002a*/ 	.short	(.L_15 - .L_14)
.L_14:
        /*002c*/ 	.word	0x00000000
        /*0030*/ 	.short	0x0001
        /*0032*/ 	.short	0x0008
        /*0034*/ 	.byte	0x00, 0xf4, 0x21, 0x00


	//----- nvinfo : EIATTR_KPARAM_INFO
	.align		4
.L_15:
        /*0038*/ 	.byte	0x04, 0x17
        /*003a*/ 	.short	(.L_17 - .L_16)
.L_16:
        /*003c*/ 	.word	0x00000000
        /*0040*/ 	.short	0x0000
        /*0042*/ 	.short	0x0000
        /*0044*/ 	.byte	0x00, 0xf4, 0x21, 0x00


	//----- nvinfo : EIATTR_SPARSE_MMA_MASK
	.align		4
.L_17:
        /*0048*/ 	.byte	0x03, 0x50
        /*004a*/ 	.short	0x0000


	//----- nvinfo : EIATTR_MAXREG_COUNT
	.align		4
        /*004c*/ 	.byte	0x03, 0x1b
        /*004e*/ 	.short	0x00ff


	//----- nvinfo : EIATTR_COOP_GROUP_MASK_REGIDS
	.align		4
        /*0050*/ 	.byte	0x04, 0x29
        /*0052*/ 	.short	(.L_19 - .L_18)


	//   ....[0]....
.L_18:
        /*0054*/ 	.word	0xffffffff


	//   ....[1]....
        /*0058*/ 	.word	0xffffffff


	//   ....[2]....
        /*005c*/ 	.word	0xffffffff


	//   ....[3]....
        /*0060*/ 	.word	0xffffffff


	//----- nvinfo : EIATTR_COOP_GROUP_INSTR_OFFSETS
	.align		4
.L_19:
        /*0064*/ 	.byte	0x04, 0x28
        /*0066*/ 	.short	(.L_21 - .L_20)


	//   ....[0]....
.L_20:
        /*0068*/ 	.word	0x000001e0


	//   ....[1]....
        /*006c*/ 	.word	0x00000200


	//   ....[2]....
        /*0070*/ 	.word	0x00000240


	//   ....[3]....
        /*0074*/ 	.word	0x00000280


	//----- nvinfo : EIATTR_EXIT_INSTR_OFFSETS
	.align		4
.L_21:
        /*0078*/ 	.byte	0x04, 0x1c
        /*007a*/ 	.short	(.L_23 - .L_22)


	//   ....[0]....
.L_22:
        /*007c*/ 	.word	0x000002c0


	//   ....[1]....
        /*0080*/ 	.word	0x00000310


	//----- nvinfo : EIATTR_REQNTID
	.align		4
.L_23:
        /*0084*/ 	.byte	0x04, 0x10
        /*0086*/ 	.short	(.L_25 - .L_24)
.L_24:
        /*0088*/ 	.word	0x00000080
        /*008c*/ 	.word	0x00000001
        /*0090*/ 	.word	0x00000001


	//----- nvinfo : EIATTR_CBANK_PARAM_SIZE
	.align		4
.L_25:
        /*0094*/ 	.byte	0x03, 0x19
        /*0096*/ 	.short	0x0018


	//----- nvinfo : EIATTR_PARAM_CBANK
	.align		4
        /*0098*/ 	.byte	0x04, 0x0a
        /*009a*/ 	.short	(.L_27 - .L_26)
	.align		4
.L_26:
        /*009c*/ 	.word	index@(.nv.constant0.triton_per_fused_abs_convolution_max_pool2d_with_indices_mean_relu_sub_17)
        /*00a0*/ 	.short	0x0210
        /*00a2*/ 	.short	0x0018


	//----- nvinfo : EIATTR_SW_WAR
	.align		4
.L_27:
        /*00a4*/ 	.byte	0x04, 0x36
        /*00a6*/ 	.short	(.L_29 - .L_28)
.L_28:
        /*00a8*/ 	.word	0x00000008
.L_29:


//--------------------- .nv.callgraph             --------------------------
	.section	.nv.callgraph,"",@"SHT_CUDA_CALLGRAPH"
	.align	4
	.sectionentsize	8
	.align		4
        /*0000*/ 	.word	0x00000000
	.align		4
        /*0004*/ 	.word	0xffffffff
	.align		4
        /*0008*/ 	.word	0x00000000
	.align		4
        /*000c*/ 	.word	0xfffffffe
	.align		4
        /*0010*/ 	.word	0x00000000
	.align		4
        /*0014*/ 	.word	0xfffffffd
	.align		4
        /*0018*/ 	.word	0x00000000
	.align		4
        /*001c*/ 	.word	0xfffffffc


//--------------------- .text.triton_per_fused_abs_convolution_max_pool2d_with_indices_mean_relu_sub_17 --------------------------
	.section	.text.triton_per_fused_abs_convolution_max_pool2d_with_indices_mean_relu_sub_17,"ax",@progbits
	.sectionflags	@"SHF_BARRIERS=1"
	.align	128
        .global         triton_per_fused_abs_convolution_max_pool2d_with_indices_mean_relu_sub_17
        .type           triton_per_fused_abs_convolution_max_pool2d_with_indices_mean_relu_sub_17,@function
        .size           triton_per_fused_abs_convolution_max_pool2d_with_indices_mean_relu_sub_17,(.L_x_1 - triton_per_fused_abs_convolution_max_pool2d_with_indices_mean_relu_sub_17)
        .other          triton_per_fused_abs_convolution_max_pool2d_with_indices_mean_relu_sub_17,@"STO_CUDA_ENTRY STV_DEFAULT"
triton_per_fused_abs_convolution_max_pool2d_with_indices_mean_relu_sub_17:
.text.triton_per_fused_abs_convolution_max_pool2d_with_indices_mean_relu_sub_17:
[----:B------:R-:W0:Y:S02]  /*0000*/  LDC R1, c[0x0][0x28] ;  /* 0x00000a00ff017b82 */ /* 0x000e240000000800 */
[----:B------:R-:W1:Y:S01]  /*0010*/  S2R R2, SR_TID.X ;  /* 0x0000000000027919 */ /* 0x000e620000002100 */
[----:B------:R-:W2:Y:S01]  /*0020*/  LDC.64 R8, c[0x0][0x210] ;  /* 0x00008400ff087b82 */ /* 0x000ea20000000a00 */
[----:B------:R-:W-:Y:S01]  /*0030*/  CS2R R6, SRZ ;  /* 0x0000000000067805 */ /* 0x000fe2000001ff00 */
[----:B------:R-:W-:Y:S01]  /*0040*/  ULDC.64 UR6, c[0x0][0x208] ;  /* 0x0000820000067ab9 */ /* 0x000fe20000000a00 */
[----:B------:R-:W3:Y:S01]  /*0050*/  S2R R3, SR_CTAID.X ;  /* 0x0000000000037919 */ /* 0x000ee20000002500 */
[----:B-1----:R-:W-:Y:S01]  /*0060*/  SHF.R.U32.HI R0, RZ, 0x4, R2 ;  /* 0x00000004ff007819 */ /* 0x002fe20000011602 */
[----:B------:R-:W-:Y:S02]  /*0070*/  IMAD.SHL.U32 R5, R2, 0x4, RZ ;  /* 0x0000000402057824 */ /* 0x000fe400078e00ff */
[----:B---3--:R-:W-:Y:S01]  /*0080*/  IMAD.SHL.U32 R3, R3, 0x8, RZ ;  /* 0x0000000803037824 */ /* 0x008fe200078e00ff */
[----:B------:R-:W-:Y:S02]  /*0090*/  SGXT.U32 R0, R0, 0x3 ;  /* 0x000000030000781a */ /* 0x000fe40000000000 */
[----:B------:R-:W-:-:S02]  /*00a0*/  LOP3.LUT R5, R5, 0x3c, RZ, 0xc0, !PT ;  /* 0x0000003c05057812 */ /* 0x000fc400078ec0ff */
[----:B------:R-:W-:-:S04]  /*00b0*/  LOP3.LUT R4, R3, R0, RZ, 0xfc, !PT ;  /* 0x0000000003047212 */ /* 0x000fc800078efcff */
[C---:B------:R-:W-:Y:S01]  /*00c0*/  ISETP.GE.AND P0, PT, R4.reuse, 0x10, PT ;  /* 0x000000100400780c */ /* 0x040fe20003f06270 */
[----:B------:R-:W-:-:S04]  /*00d0*/  IMAD R5, R4, 0x40, R5 ;  /* 0x0000004004057824 */ /* 0x000fc800078e0205 */
[----:B--2---:R-:W-:Y:S01]  /*00e0*/  IMAD.WIDE R8, R5, 0x4, R8 ;  /* 0x0000000405087825 */ /* 0x004fe200078e0208 */
[----:B------:R-:W-:-:S07]  /*00f0*/  CS2R R4, SRZ ;  /* 0x0000000000047805 */ /* 0x000fce000001ff00 */
[----:B------:R-:W2:Y:S01]  /*0100*/  @!P0 LDG.E.128 R4, desc[UR6][R8.64] ;  /* 0x0000000608048981 */ /* 0x000ea2000c1e1d00 */
[----:B------:R-:W1:Y:S01]  /*0110*/  S2UR UR5, SR_CgaCtaId ;  /* 0x00000000000579c3 */ /* 0x000e620000008800 */
[----:B------:R-:W-:Y:S02]  /*0120*/  UMOV UR4, 0x400 ;  /* 0x0000040000047882 */ /* 0x000fe40000000000 */
[----:B-1----:R-:W-:-:S06]  /*0130*/  UPRMT UR4, UR5, 0x654, UR4 ;  /* 0x0000065405047896 */ /* 0x002fcc0008000004 */
[----:B------:R-:W-:Y:S02]  /*0140*/  LEA R0, R0, UR4, 0x2 ;  /* 0x0000000400007c11 */ /* 0x000fe4000f8e10ff */
[----:B--2---:R-:W-:Y:S02]  /*0150*/  SEL R4, R4, RZ, !P0 ;  /* 0x000000ff04047207 */ /* 0x004fe40004000000 */
[----:B------:R-:W-:Y:S02]  /*0160*/  SEL R5, R5, RZ, !P0 ;  /* 0x000000ff05057207 */ /* 0x000fe40004000000 */
[----:B------:R-:W-:Y:S02]  /*0170*/  SEL R6, R6, RZ, !P0 ;  /* 0x000000ff06067207 */ /* 0x000fe40004000000 */
[----:B------:R-:W-:Y:S01]  /*0180*/  SEL R7, R7, RZ, !P0 ;  /* 0x000000ff07077207 */ /* 0x000fe20004000000 */
[----:B------:R-:W-:-:S04]  /*0190*/  FADD R5, R4, R5 ;  /* 0x0000000504057221 */ /* 0x000fc80000000000 */
[----:B------:R-:W-:-:S04]  /*01a0*/  FADD R6, R6, R5 ;  /* 0x0000000506067221 */ /* 0x000fc80000000000 */
[----:B------:R-:W-:-:S05]  /*01b0*/  FADD R6, R7, R6 ;  /* 0x0000000607067221 */ /* 0x000fca0000000000 */
[----:B------:R-:W-:Y:S02]  /*01c0*/  FSEL R6, R6, RZ, !P0 ;  /* 0x000000ff06067208 */ /* 0x000fe40004000000 */
[----:B------:R-:W-:-:S03]  /*01d0*/  LOP3.LUT P0, RZ, R2, 0x78, RZ, 0xc0, !PT ;  /* 0x0000007802ff7812 */ /* 0x000fc6000780c0ff */
[----:B------:R-:W1:Y:S02]  /*01e0*/  SHFL.BFLY PT, R5, R6, 0x8, 0x1f ;  /* 0x0d001f0006057f89 */ /* 0x000e6400000e0000 */
[----:B-1----:R-:W-:-:S05]  /*01f0*/  FADD R4, R6, R5 ;  /* 0x0000000506047221 */ /* 0x002fca0000000000 */
[----:B------:R-:W1:Y:S02]  /*0200*/  SHFL.BFLY PT, R5, R4, 0x4, 0x1f ;  /* 0x0c801f0004057f89 */ /* 0x000e6400000e0000 */
[----:B-1----:R-:W-:Y:S01]  /*0210*/  FADD R7, R4, R5 ;  /* 0x0000000504077221 */ /* 0x002fe20000000000 */
[----:B------:R-:W-:Y:S02]  /*0220*/  LOP3.LUT R5, R3, 0x7, R2, 0xf8, !PT ;  /* 0x0000000703057812 */ /* 0x000fe400078ef802 */
[----:B------:R-:W-:Y:S02]  /*0230*/  LOP3.LUT R2, R2, 0x7, RZ, 0xc0, !PT ;  /* 0x0000000702027812 */ /* 0x000fe400078ec0ff */
[----:B------:R-:W1:Y:S01]  /*0240*/  SHFL.BFLY PT, R8, R7, 0x2, 0x1f ;  /* 0x0c401f0007087f89 */ /* 0x000e6200000e0000 */
[----:B------:R-:W-:Y:S02]  /*0250*/  ISETP.LT.AND P0, PT, R5, 0x10, !P0 ;  /* 0x000000100500780c */ /* 0x000fe40004701270 */
[----:B------:R-:W-:Y:S01]  /*0260*/  LEA R4, R2, UR4, 0x2 ;  /* 0x0000000402047c11 */ /* 0x000fe2000f8e10ff */
[----:B-1----:R-:W-:-:S05]  /*0270*/  FADD R8, R7, R8 ;  /* 0x0000000807087221 */ /* 0x002fca0000000000 */
[----:B------:R-:W1:Y:S02]  /*0280*/  SHFL.BFLY PT, R9, R8, 0x1, 0x1f ;  /* 0x0c201f0008097f89 */ /* 0x000e6400000e0000 */
[----:B-1----:R-:W-:-:S05]  /*0290*/  FADD R9, R8, R9 ;  /* 0x0000000908097221 */ /* 0x002fca0000000000 */
[----:B------:R1:W-:Y:S01]  /*02a0*/  STS [R0], R9 ;  /* 0x0000000900007388 */ /* 0x0003e20000000800 */
[----:B------:R-:W-:Y:S06]  /*02b0*/  BAR.SYNC.DEFER_BLOCKING 0x0 ;  /* 0x0000000000007b1d */ /* 0x000fec0000010000 */
[----:B-1----:R-:W-:Y:S05]  /*02c0*/  @!P0 EXIT ;  /* 0x000000000000894d */ /* 0x002fea0003800000 */
[----:B------:R-:W0:Y:S01]  /*02d0*/  LDS R7, [R4] ;  /* 0x0000000004077984 */ /* 0x000e220000000800 */
[----:B------:R-:W1:Y:S02]  /*02e0*/  LDC.64 R2, c[0x0][0x218] ;  /* 0x00008600ff027b82 */ /* 0x000e640000000a00 */
[----:B-1----:R-:W-:-:S05]  /*02f0*/  IMAD.WIDE R2, R5, 0x4, R2 ;  /* 0x0000000405027825 */ /* 0x002fca00078e0202 */
[----:B0-----:R-:W-:Y:S01]  /*0300*/  STG.E desc[UR6][R2.64], R7 ;  /* 0x0000000702007986 */ /* 0x001fe2000c101906 */
[----:B------:R-:W-:Y:S05]  /*0310*/  EXIT ;  /* 0x000000000000794d */ /* 0x000fea0003800000 */
.L_x_0:
[----:B------:R-:W-:-:S00]  /*0320*/  BRA `(.L_x_0) ;  /* 0xfffffffc00fc7947 */ /* 0x000fc0000383ffff */
[----:B------:R-:W-:-:S00]  /*0330*/  NOP ;  /* 0x0000000000007918 */ /* 0x000fc00000000000 */
        /* <DEDUP_REMOVED lines=12> */
.L_x_1:


//--------------------- .nv.shared.triton_per_fused_abs_convolution_max_pool2d_with_indices_mean_relu_sub_17 --------------------------
	.section	.nv.shared.triton_per_fused_abs_convolution_max_pool2d_with_indices_mean_relu_sub_17,"aw",@nobits
	.sectionflags	@""
	.align	16
	.zero		1024


//--------------------- .nv.constant0.triton_per_fused_abs_convolution_max_pool2d_with_indices_mean_relu_sub_17 --------------------------
	.section	.nv.constant0.triton_per_fused_abs_convolution_max_pool2d_with_indices_mean_relu_sub_17,"a",@progbits
	.sectionflags	@""
	.align	4
.nv.constant0.triton_per_fused_abs_convolution_max_pool2d_with_indices_mean_relu_sub_17:
	.zero		552
